//
// Generated by NVIDIA NVVM Compiler
//
// Compiler Build ID: CL-36424714
// Cuda compilation tools, release 13.0, V13.0.88
// Based on NVVM 20.0.0
//

.version 9.0
.target sm_100
.address_size 64

.global .align 1 .b8 _ZN34_INTERNAL_120ac57c_4_k_cu_ed92b1b64cuda3std3__45__cpo5beginE[1];
.global .align 1 .b8 _ZN34_INTERNAL_120ac57c_4_k_cu_ed92b1b64cuda3std3__45__cpo3endE[1];
.global .align 1 .b8 _ZN34_INTERNAL_120ac57c_4_k_cu_ed92b1b64cuda3std3__45__cpo6cbeginE[1];
.global .align 1 .b8 _ZN34_INTERNAL_120ac57c_4_k_cu_ed92b1b64cuda3std3__45__cpo4cendE[1];
.global .align 1 .b8 _ZN34_INTERNAL_120ac57c_4_k_cu_ed92b1b64cuda3std3__45__cpo6rbeginE[1];
.global .align 1 .b8 _ZN34_INTERNAL_120ac57c_4_k_cu_ed92b1b64cuda3std3__45__cpo4rendE[1];
.global .align 1 .b8 _ZN34_INTERNAL_120ac57c_4_k_cu_ed92b1b64cuda3std3__45__cpo7crbeginE[1];
.global .align 1 .b8 _ZN34_INTERNAL_120ac57c_4_k_cu_ed92b1b64cuda3std3__45__cpo5crendE[1];
.global .align 1 .b8 _ZN34_INTERNAL_120ac57c_4_k_cu_ed92b1b64cuda3std3__436_GLOBAL__N__120ac57c_4_k_cu_ed92b1b66ignoreE[1];
.global .align 1 .b8 _ZN34_INTERNAL_120ac57c_4_k_cu_ed92b1b64cuda3std3__419piecewise_constructE[1];
.global .align 1 .b8 _ZN34_INTERNAL_120ac57c_4_k_cu_ed92b1b64cuda3std3__48in_placeE[1];
.global .align 1 .b8 _ZN34_INTERNAL_120ac57c_4_k_cu_ed92b1b64cuda3std3__420unreachable_sentinelE[1];
.global .align 1 .b8 _ZN34_INTERNAL_120ac57c_4_k_cu_ed92b1b64cuda3std3__47nulloptE[1];
.global .align 1 .b8 _ZN34_INTERNAL_120ac57c_4_k_cu_ed92b1b64cuda3std3__48unexpectE[1];
.global .align 1 .b8 _ZN34_INTERNAL_120ac57c_4_k_cu_ed92b1b64cuda3std6ranges3__45__cpo4swapE[1];
.global .align 1 .b8 _ZN34_INTERNAL_120ac57c_4_k_cu_ed92b1b64cuda3std6ranges3__45__cpo9iter_moveE[1];
.global .align 1 .b8 _ZN34_INTERNAL_120ac57c_4_k_cu_ed92b1b64cuda3std6ranges3__45__cpo5beginE[1];
.global .align 1 .b8 _ZN34_INTERNAL_120ac57c_4_k_cu_ed92b1b64cuda3std6ranges3__45__cpo3endE[1];
.global .align 1 .b8 _ZN34_INTERNAL_120ac57c_4_k_cu_ed92b1b64cuda3std6ranges3__45__cpo6cbeginE[1];
.global .align 1 .b8 _ZN34_INTERNAL_120ac57c_4_k_cu_ed92b1b64cuda3std6ranges3__45__cpo4cendE[1];
.global .align 1 .b8 _ZN34_INTERNAL_120ac57c_4_k_cu_ed92b1b64cuda3std6ranges3__45__cpo7advanceE[1];
.global .align 1 .b8 _ZN34_INTERNAL_120ac57c_4_k_cu_ed92b1b64cuda3std6ranges3__45__cpo9iter_swapE[1];
.global .align 1 .b8 _ZN34_INTERNAL_120ac57c_4_k_cu_ed92b1b64cuda3std6ranges3__45__cpo4nextE[1];
.global .align 1 .b8 _ZN34_INTERNAL_120ac57c_4_k_cu_ed92b1b64cuda3std6ranges3__45__cpo4prevE[1];
.global .align 1 .b8 _ZN34_INTERNAL_120ac57c_4_k_cu_ed92b1b64cuda3std6ranges3__45__cpo4dataE[1];
.global .align 1 .b8 _ZN34_INTERNAL_120ac57c_4_k_cu_ed92b1b64cuda3std6ranges3__45__cpo5cdataE[1];
.global .align 1 .b8 _ZN34_INTERNAL_120ac57c_4_k_cu_ed92b1b64cuda3std6ranges3__45__cpo4sizeE[1];
.global .align 1 .b8 _ZN34_INTERNAL_120ac57c_4_k_cu_ed92b1b64cuda3std6ranges3__45__cpo5ssizeE[1];
.global .align 1 .b8 _ZN34_INTERNAL_120ac57c_4_k_cu_ed92b1b64cuda3std6ranges3__45__cpo8distanceE[1];
.global .align 1 .b8 _ZN34_INTERNAL_120ac57c_4_k_cu_ed92b1b66thrust24THRUST_300001_SM_1000_NS8cuda_cub3parE[1];
.global .align 1 .b8 _ZN34_INTERNAL_120ac57c_4_k_cu_ed92b1b66thrust24THRUST_300001_SM_1000_NS8cuda_cub10par_nosyncE[1];
.global .align 1 .b8 _ZN34_INTERNAL_120ac57c_4_k_cu_ed92b1b66thrust24THRUST_300001_SM_1000_NS6system6detail10sequential3seqE[1];
.global .align 1 .b8 _ZN34_INTERNAL_120ac57c_4_k_cu_ed92b1b66thrust24THRUST_300001_SM_1000_NS12placeholders2_1E[1];
.global .align 1 .b8 _ZN34_INTERNAL_120ac57c_4_k_cu_ed92b1b66thrust24THRUST_300001_SM_1000_NS12placeholders2_2E[1];
.global .align 1 .b8 _ZN34_INTERNAL_120ac57c_4_k_cu_ed92b1b66thrust24THRUST_300001_SM_1000_NS12placeholders2_3E[1];
.global .align 1 .b8 _ZN34_INTERNAL_120ac57c_4_k_cu_ed92b1b66thrust24THRUST_300001_SM_1000_NS12placeholders2_4E[1];
.global .align 1 .b8 _ZN34_INTERNAL_120ac57c_4_k_cu_ed92b1b66thrust24THRUST_300001_SM_1000_NS12placeholders2_5E[1];
.global .align 1 .b8 _ZN34_INTERNAL_120ac57c_4_k_cu_ed92b1b66thrust24THRUST_300001_SM_1000_NS12placeholders2_6E[1];
.global .align 1 .b8 _ZN34_INTERNAL_120ac57c_4_k_cu_ed92b1b66thrust24THRUST_300001_SM_1000_NS12placeholders2_7E[1];
.global .align 1 .b8 _ZN34_INTERNAL_120ac57c_4_k_cu_ed92b1b66thrust24THRUST_300001_SM_1000_NS12placeholders2_8E[1];
.global .align 1 .b8 _ZN34_INTERNAL_120ac57c_4_k_cu_ed92b1b66thrust24THRUST_300001_SM_1000_NS12placeholders2_9E[1];
.global .align 1 .b8 _ZN34_INTERNAL_120ac57c_4_k_cu_ed92b1b66thrust24THRUST_300001_SM_1000_NS12placeholders3_10E[1];
.global .align 1 .b8 _ZN34_INTERNAL_120ac57c_4_k_cu_ed92b1b66thrust24THRUST_300001_SM_1000_NS3seqE[1];

.func  (.param .b64 func_retval0) _Z8d_strlenPKc(
	.param .b64 _Z8d_strlenPKc_param_0
)
{
	.reg .pred 	%p<3>;
	.reg .b16 	%rs<3>;
	.reg .b64 	%rd<13>;

	ld.param.u64 	%rd8, [_Z8d_strlenPKc_param_0];
	cvta.to.global.u64 	%rd10, %rd8;
	ld.global.u8 	%rs1, [%rd10];
	setp.eq.s16 	%p1, %rs1, 0;
	mov.b64 	%rd12, 0;
	@%p1 bra 	$L__BB0_3;
	mov.b64 	%rd12, 0;
$L__BB0_2:
	add.s64 	%rd4, %rd10, 1;
	add.s64 	%rd12, %rd12, 1;
	ld.global.u8 	%rs2, [%rd10+1];
	setp.ne.s16 	%p2, %rs2, 0;
	mov.u64 	%rd10, %rd4;
	@%p2 bra 	$L__BB0_2;
$L__BB0_3:
	st.param.b64 	[func_retval0], %rd12;
	ret;

}
	// .globl	_Z17cuda_stringsearchllPcS_PiiPl
.visible .entry _Z17cuda_stringsearchllPcS_PiiPl(
	.param .u64 _Z17cuda_stringsearchllPcS_PiiPl_param_0,
	.param .u64 _Z17cuda_stringsearchllPcS_PiiPl_param_1,
	.param .u64 .ptr .align 1 _Z17cuda_stringsearchllPcS_PiiPl_param_2,
	.param .u64 .ptr .align 1 _Z17cuda_stringsearchllPcS_PiiPl_param_3,
	.param .u64 .ptr .align 1 _Z17cuda_stringsearchllPcS_PiiPl_param_4,
	.param .u32 _Z17cuda_stringsearchllPcS_PiiPl_param_5,
	.param .u64 .ptr .align 1 _Z17cuda_stringsearchllPcS_PiiPl_param_6
)
{
	.reg .pred 	%p<8>;
	.reg .b16 	%rs<4>;
	.reg .b32 	%r<18>;
	.reg .b64 	%rd<44>;

	ld.param.u64 	%rd21, [_Z17cuda_stringsearchllPcS_PiiPl_param_1];
	ld.param.u64 	%rd22, [_Z17cuda_stringsearchllPcS_PiiPl_param_2];
	ld.param.u64 	%rd24, [_Z17cuda_stringsearchllPcS_PiiPl_param_3];
	ld.param.u64 	%rd23, [_Z17cuda_stringsearchllPcS_PiiPl_param_6];
	cvta.to.global.u64 	%rd1, %rd24;
	mov.u32 	%r10, %ctaid.x;
	mov.u32 	%r11, %ntid.x;
	mov.u32 	%r12, %tid.x;
	mad.lo.s32 	%r1, %r10, %r11, %r12;
	mul.wide.s32 	%rd2, %r1, 25000;
	setp.gt.s64 	%p1, %rd2, %rd21;
	@%p1 bra 	$L__BB1_12;
	add.s64 	%rd26, %rd2, 24999;
	min.s64 	%rd3, %rd26, %rd21;
	and.b64  	%rd38, %rd2, 4294967288;
	setp.lt.s64 	%p2, %rd3, %rd38;
	mov.b64 	%rd43, 0;
	@%p2 bra 	$L__BB1_11;
	cvt.u32.u64 	%r15, %rd2;
	cvta.to.global.u64 	%rd5, %rd22;
	mov.b32 	%r14, 0;
$L__BB1_3:
	add.s64 	%rd41, %rd1, %rd38;
	{ // callseq 0, 0
	.param .b64 param0;
	st.param.b64 	[param0], %rd22;
	.param .b64 retval0;
	call.uni (retval0), 
	_Z8d_strlenPKc, 
	(
	param0
	);
	ld.param.b64 	%rd39, [retval0];
	} // callseq 0
	mov.u64 	%rd40, %rd5;
$L__BB1_4:
	setp.eq.s64 	%p3, %rd39, 0;
	@%p3 bra 	$L__BB1_6;
	add.s64 	%rd39, %rd39, -1;
	add.s64 	%rd13, %rd41, 1;
	ld.global.u8 	%rs1, [%rd41];
	add.s64 	%rd14, %rd40, 1;
	ld.global.u8 	%rs2, [%rd40];
	setp.eq.s16 	%p4, %rs1, %rs2;
	mov.u64 	%rd40, %rd14;
	mov.u64 	%rd41, %rd13;
	@%p4 bra 	$L__BB1_4;
	bra.uni 	$L__BB1_9;
$L__BB1_6:
	add.s32 	%r14, %r14, 1;
	cvt.s64.s32 	%rd42, %r15;
	{ // callseq 1, 0
	.param .b64 param0;
	st.param.b64 	[param0], %rd22;
	.param .b64 retval0;
	call.uni (retval0), 
	_Z8d_strlenPKc, 
	(
	param0
	);
	ld.param.b64 	%rd28, [retval0];
	} // callseq 1
	add.s64 	%rd30, %rd28, %rd38;
	setp.le.u64 	%p5, %rd30, %rd42;
	@%p5 bra 	$L__BB1_9;
	mov.u32 	%r16, %r15;
$L__BB1_8:
	add.s64 	%rd31, %rd1, %rd42;
	mov.b16 	%rs3, 36;
	st.global.u8 	[%rd31], %rs3;
	add.s32 	%r16, %r16, 1;
	cvt.s64.s32 	%rd42, %r16;
	{ // callseq 2, 0
	.param .b64 param0;
	st.param.b64 	[param0], %rd22;
	.param .b64 retval0;
	call.uni (retval0), 
	_Z8d_strlenPKc, 
	(
	param0
	);
	ld.param.b64 	%rd32, [retval0];
	} // callseq 2
	add.s64 	%rd34, %rd32, %rd38;
	setp.gt.u64 	%p6, %rd34, %rd42;
	@%p6 bra 	$L__BB1_8;
$L__BB1_9:
	add.s32 	%r15, %r15, 1;
	cvt.u64.u32 	%rd38, %r15;
	setp.ge.s64 	%p7, %rd3, %rd38;
	@%p7 bra 	$L__BB1_3;
	cvt.s64.s32 	%rd43, %r14;
$L__BB1_11:
	cvta.to.global.u64 	%rd35, %rd23;
	mul.wide.s32 	%rd36, %r1, 8;
	add.s64 	%rd37, %rd35, %rd36;
	st.global.u64 	[%rd37], %rd43;
$L__BB1_12:
	ret;

}
	// .globl	_ZN3cub18CUB_300001_SM_10006detail11EmptyKernelIvEEvv
.visible .entry _ZN3cub18CUB_300001_SM_10006detail11EmptyKernelIvEEvv()
{


	ret;

}


// ===== COMPILED SASS (sm_100) =====

	.target	sm_100

	.elftype	@"ET_EXEC"


//--------------------- .note.nv.tkinfo           --------------------------
	.section	.note.nv.tkinfo,"",@"SHT_NOTE"
	.sectionflags	@"SHF_NOTE_NV_TKINFO"
	.tkinfo
        /*0018*/ 	.word	0x00000002
        /*0030*/ 	.string	""
        /*0030*/ 	.string	"ptxas"
        /*0030*/ 	.string	"Cuda compilation tools, release 13.0, V13.0.88"
        /*0030*/ 	.string	"Build cuda_13.0.r13.0/compiler.36424714_0"
        /*0030*/ 	.string	"-arch sm_100 -m 64 "



//--------------------- .note.nv.cuinfo           --------------------------
	.section	.note.nv.cuinfo,"",@"SHT_NOTE"
	.sectionflags	@"SHF_NOTE_NV_CUINFO"
        /*0018*/ 	.short	0x0002
        /*001a*/ 	.short	0x0064
        /*001c*/ 	.short	0x0082
	.zero		2


//--------------------- .nv.info                  --------------------------
	.section	.nv.info,"",@"SHT_CUDA_INFO"
	.align	4


	//----- nvinfo : EIATTR_REGCOUNT
	.align		4
        /*0000*/ 	.byte	0x04, 0x2f
        /*0002*/ 	.short	(.L_44 - .L_43)
	.align		4
.L_43:
        /*0004*/ 	.word	index@(_Z17cuda_stringsearchllPcS_PiiPl)
        /*0008*/ 	.word	0x00000015


	//----- nvinfo : EIATTR_FRAME_SIZE
	.align		4
.L_44:
        /*000c*/ 	.byte	0x04, 0x11
        /*000e*/ 	.short	(.L_46 - .L_45)
	.align		4
.L_45:
        /*0010*/ 	.word	index@($_Z17cuda_stringsearchllPcS_PiiPl$_Z8d_strlenPKc)
        /*0014*/ 	.word	0x00000000


	//----- nvinfo : EIATTR_FRAME_SIZE
	.align		4
.L_46:
        /*0018*/ 	.byte	0x04, 0x11
        /*001a*/ 	.short	(.L_48 - .L_47)
	.align		4
.L_47:
        /*001c*/ 	.word	index@(_Z17cuda_stringsearchllPcS_PiiPl)
        /*0020*/ 	.word	0x00000000


	//----- nvinfo : EIATTR_REGCOUNT
	.align		4
.L_48:
        /*0024*/ 	.byte	0x04, 0x2f
        /*0026*/ 	.short	(.L_50 - .L_49)
	.align		4
.L_49:
        /*0028*/ 	.word	index@(_ZN3cub18CUB_300001_SM_10006detail11EmptyKernelIvEEvv)
        /*002c*/ 	.word	0x00000004


	//----- nvinfo : EIATTR_FRAME_SIZE
	.align		4
.L_50:
        /*0030*/ 	.byte	0x04, 0x11
        /*0032*/ 	.short	(.L_52 - .L_51)
	.align		4
.L_51:
        /*0034*/ 	.word	index@(_ZN3cub18CUB_300001_SM_10006detail11EmptyKernelIvEEvv)
        /*0038*/ 	.word	0x00000000


	//----- nvinfo : EIATTR_MIN_STACK_SIZE
	.align		4
.L_52:
        /*003c*/ 	.byte	0x04, 0x12
        /*003e*/ 	.short	(.L_54 - .L_53)
	.align		4
.L_53:
        /*0040*/ 	.word	index@(_ZN3cub18CUB_300001_SM_10006detail11EmptyKernelIvEEvv)
        /*0044*/ 	.word	0x00000000


	//----- nvinfo : EIATTR_MIN_STACK_SIZE
	.align		4
.L_54:
        /*0048*/ 	.byte	0x04, 0x12
        /*004a*/ 	.short	(.L_56 - .L_55)
	.align		4
.L_55:
        /*004c*/ 	.word	index@(_Z17cuda_stringsearchllPcS_PiiPl)
        /*0050*/ 	.word	0x00000000
.L_56:


//--------------------- .nv.compat                --------------------------
	.section	.nv.compat,"",@"SHT_CUDA_COMPAT_INFO"
	.align	4
        /*0000*/ 	.byte	0x02, 0x09, 0x00, 0x00, 0x02, 0x02, 0x01, 0x00, 0x02, 0x05, 0x05, 0x00, 0x03, 0x07, 0x01, 0x01
        /*0010*/ 	.byte	0x02, 0x03, 0x00, 0x00, 0x02, 0x06, 0x01, 0x00, 0x04, 0x0b, 0x08, 0x00, 0x09, 0x00, 0x00, 0x00
        /*0020*/ 	.byte	0x00, 0x00, 0x00, 0x00


//--------------------- .nv.info._ZN3cub18CUB_300001_SM_10006detail11EmptyKernelIvEEvv --------------------------
	.section	.nv.info._ZN3cub18CUB_300001_SM_10006detail11EmptyKernelIvEEvv,"",@"SHT_CUDA_INFO"
	.sectionflags	@""
	.align	4


	//----- nvinfo : EIATTR_CUDA_API_VERSION
	.align		4
        /*0000*/ 	.byte	0x04, 0x37
        /*0002*/ 	.short	(.L_58 - .L_57)
.L_57:
        /*0004*/ 	.word	0x00000082


	//----- nvinfo : EIATTR_SPARSE_MMA_MASK
	.align		4
.L_58:
        /*0008*/ 	.byte	0x03, 0x50
        /*000a*/ 	.short	0x0000


	//----- nvinfo : EIATTR_MAXREG_COUNT
	.align		4
        /*000c*/ 	.byte	0x03, 0x1b
        /*000e*/ 	.short	0x00ff


	//----- nvinfo : EIATTR_MERCURY_ISA_VERSION
	.align		4
        /*0010*/ 	.byte	0x03, 0x5f
        /*0012*/ 	.short	0x0101


	//----- nvinfo : EIATTR_VRC_CTA_INIT_COUNT
	.align		4
        /*0014*/ 	.byte	0x02, 0x4a
	.zero		1
	.zero		1


	//----- nvinfo : EIATTR_EXIT_INSTR_OFFSETS
	.align		4
        /*0018*/ 	.byte	0x04, 0x1c
        /*001a*/ 	.short	(.L_60 - .L_59)


	//   ....[0]....
.L_59:
        /*001c*/ 	.word	0x00000010


	//----- nvinfo : EIATTR_SW_WAR
	.align		4
.L_60:
        /*0020*/ 	.byte	0x04, 0x36
        /*0022*/ 	.short	(.L_62 - .L_61)
.L_61:
        /*0024*/ 	.word	0x00000008
.L_62:


//--------------------- .nv.info._Z17cuda_stringsearchllPcS_PiiPl --------------------------
	.section	.nv.info._Z17cuda_stringsearchllPcS_PiiPl,"",@"SHT_CUDA_INFO"
	.sectionflags	@""
	.align	4


	//----- nvinfo : EIATTR_CUDA_API_VERSION
	.align		4
        /*0000*/ 	.byte	0x04, 0x37
        /*0002*/ 	.short	(.L_64 - .L_63)
.L_63:
        /*0004*/ 	.word	0x00000082


	//----- nvinfo : EIATTR_KPARAM_INFO
	.align		4
.L_64:
        /*0008*/ 	.byte	0x04, 0x17
        /*000a*/ 	.short	(.L_66 - .L_65)
.L_65:
        /*000c*/ 	.word	0x00000000
        /*0010*/ 	.short	0x0006
        /*0012*/ 	.short	0x0030
        /*0014*/ 	.byte	0x00, 0xf5, 0x21, 0x00


	//----- nvinfo : EIATTR_KPARAM_INFO
	.align		4
.L_66:
        /*0018*/ 	.byte	0x04, 0x17
        /*001a*/ 	.short	(.L_68 - .L_67)
.L_67:
        /*001c*/ 	.word	0x00000000
        /*0020*/ 	.short	0x0005
        /*0022*/ 	.short	0x0028
        /*0024*/ 	.byte	0x00, 0xf0, 0x11, 0x00


	//----- nvinfo : EIATTR_KPARAM_INFO
	.align		4
.L_68:
        /*0028*/ 	.byte	0x04, 0x17
        /*002a*/ 	.short	(.L_70 - .L_69)
.L_69:
        /*002c*/ 	.word	0x00000000
        /*0030*/ 	.short	0x0004
        /*0032*/ 	.short	0x0020
        /*0034*/ 	.byte	0x00, 0xf5, 0x21, 0x00


	//----- nvinfo : EIATTR_KPARAM_INFO
	.align		4
.L_70:
        /*0038*/ 	.byte	0x04, 0x17
        /*003a*/ 	.short	(.L_72 - .L_71)
.L_71:
        /*003c*/ 	.word	0x00000000
        /*0040*/ 	.short	0x0003
        /*0042*/ 	.short	0x0018
        /*0044*/ 	.byte	0x00, 0xf5, 0x21, 0x00


	//----- nvinfo : EIATTR_KPARAM_INFO
	.align		4
.L_72:
        /*0048*/ 	.byte	0x04, 0x17
        /*004a*/ 	.short	(.L_74 - .L_73)
.L_73:
        /*004c*/ 	.word	0x00000000
        /*0050*/ 	.short	0x0002
        /*0052*/ 	.short	0x0010
        /*0054*/ 	.byte	0x00, 0xf5, 0x21, 0x00


	//----- nvinfo : EIATTR_KPARAM_INFO
	.align		4
.L_74:
        /*0058*/ 	.byte	0x04, 0x17
        /*005a*/ 	.short	(.L_76 - .L_75)
.L_75:
        /*005c*/ 	.word	0x00000000
        /*0060*/ 	.short	0x0001
        /*0062*/ 	.short	0x0008
        /*0064*/ 	.byte	0x00, 0xf0, 0x21, 0x00


	//----- nvinfo : EIATTR_KPARAM_INFO
	.align		4
.L_76:
        /*0068*/ 	.byte	0x04, 0x17
        /*006a*/ 	.short	(.L_78 - .L_77)
.L_77:
        /*006c*/ 	.word	0x00000000
        /*0070*/ 	.short	0x0000
        /*0072*/ 	.short	0x0000
        /*0074*/ 	.byte	0x00, 0xf0, 0x21, 0x00


	//----- nvinfo : EIATTR_SPARSE_MMA_MASK
	.align		4
.L_78:
        /*0078*/ 	.byte	0x03, 0x50
        /*007a*/ 	.short	0x0000


	//----- nvinfo : EIATTR_MAXREG_COUNT
	.align		4
        /*007c*/ 	.byte	0x03, 0x1b
        /*007e*/ 	.short	0x00ff


	//----- nvinfo : EIATTR_MERCURY_ISA_VERSION
	.align		4
        /*0080*/ 	.byte	0x03, 0x5f
        /*0082*/ 	.short	0x0101


	//----- nvinfo : EIATTR_VRC_CTA_INIT_COUNT
	.align		4
        /*0084*/ 	.byte	0x02, 0x4a
	.zero		1
	.zero		1


	//----- nvinfo : EIATTR_EXIT_INSTR_OFFSETS
	.align		4
        /*0088*/ 	.byte	0x04, 0x1c
        /*008a*/ 	.short	(.L_80 - .L_79)


	//   ....[0]....
.L_79:
        /*008c*/ 	.word	0x00000090


	//   ....[1]....
        /*0090*/ 	.word	0x000005d0


	//----- nvinfo : EIATTR_CRS_STACK_SIZE
	.align		4
.L_80:
        /*0094*/ 	.byte	0x04, 0x1e
        /*0096*/ 	.short	(.L_82 - .L_81)
.L_81:
        /*0098*/ 	.word	0x00000000


	//----- nvinfo : EIATTR_CBANK_PARAM_SIZE
	.align		4
.L_82:
        /*009c*/ 	.byte	0x03, 0x19
        /*009e*/ 	.short	0x0038


	//----- nvinfo : EIATTR_PARAM_CBANK
	.align		4
        /*00a0*/ 	.byte	0x04, 0x0a
        /*00a2*/ 	.short	(.L_84 - .L_83)
	.align		4
.L_83:
        /*00a4*/ 	.word	index@(.nv.constant0._Z17cuda_stringsearchllPcS_PiiPl)
        /*00a8*/ 	.short	0x0380
        /*00aa*/ 	.short	0x0038


	//----- nvinfo : EIATTR_SW_WAR
	.align		4
.L_84:
        /*00ac*/ 	.byte	0x04, 0x36
        /*00ae*/ 	.short	(.L_86 - .L_85)
.L_85:
        /*00b0*/ 	.word	0x00000008
.L_86:


//--------------------- .nv.callgraph             --------------------------
	.section	.nv.callgraph,"",@"SHT_CUDA_CALLGRAPH"
	.align	4
	.sectionentsize	8
	.align		4
        /*0000*/ 	.word	0x00000000
	.align		4
        /*0004*/ 	.word	0xffffffff
	.align		4
        /*0008*/ 	.word	0x00000000
	.align		4
        /*000c*/ 	.word	0xfffffffe
	.align		4
        /*0010*/ 	.word	0x00000000
	.align		4
        /*0014*/ 	.word	0xfffffffd
	.align		4
        /*0018*/ 	.word	0x00000000
	.align		4
        /*001c*/ 	.word	0xfffffffc


//--------------------- .nv.constant4             --------------------------
	.section	.nv.constant4,"a",@progbits
	.align	8
	.align		8
.nv.constant4:
        /*0000*/ 	.dword	_ZN34_INTERNAL_120ac57c_4_k_cu_ed92b1b64cuda3std3__45__cpo5beginE
	.align		8
        /*0008*/ 	.dword	_ZN34_INTERNAL_120ac57c_4_k_cu_ed92b1b64cuda3std3__45__cpo3endE
	.align		8
        /*0010*/ 	.dword	_ZN34_INTERNAL_120ac57c_4_k_cu_ed92b1b64cuda3std3__45__cpo6cbeginE
	.align		8
        /*0018*/ 	.dword	_ZN34_INTERNAL_120ac57c_4_k_cu_ed92b1b64cuda3std3__45__cpo4cendE
	.align		8
        /*0020*/ 	.dword	_ZN34_INTERNAL_120ac57c_4_k_cu_ed92b1b64cuda3std3__45__cpo6rbeginE
	.align		8
        /*0028*/ 	.dword	_ZN34_INTERNAL_120ac57c_4_k_cu_ed92b1b64cuda3std3__45__cpo4rendE
	.align		8
        /*0030*/ 	.dword	_ZN34_INTERNAL_120ac57c_4_k_cu_ed92b1b64cuda3std3__45__cpo7crbeginE
	.align		8
        /*0038*/ 	.dword	_ZN34_INTERNAL_120ac57c_4_k_cu_ed92b1b64cuda3std3__45__cpo5crendE
	.align		8
        /*0040*/ 	.dword	_ZN34_INTERNAL_120ac57c_4_k_cu_ed92b1b64cuda3std3__436_GLOBAL__N__120ac57c_4_k_cu_ed92b1b66ignoreE
	.align		8
        /*0048*/ 	.dword	_ZN34_INTERNAL_120ac57c_4_k_cu_ed92b1b64cuda3std3__419piecewise_constructE
	.align		8
        /*0050*/ 	.dword	_ZN34_INTERNAL_120ac57c_4_k_cu_ed92b1b64cuda3std3__48in_placeE
	.align		8
        /*0058*/ 	.dword	_ZN34_INTERNAL_120ac57c_4_k_cu_ed92b1b64cuda3std3__420unreachable_sentinelE
	.align		8
        /*0060*/ 	.dword	_ZN34_INTERNAL_120ac57c_4_k_cu_ed92b1b64cuda3std3__47nulloptE
	.align		8
        /*0068*/ 	.dword	_ZN34_INTERNAL_120ac57c_4_k_cu_ed92b1b64cuda3std3__48unexpectE
	.align		8
        /*0070*/ 	.dword	_ZN34_INTERNAL_120ac57c_4_k_cu_ed92b1b64cuda3std6ranges3__45__cpo4swapE
	.align		8
        /*0078*/ 	.dword	_ZN34_INTERNAL_120ac57c_4_k_cu_ed92b1b64cuda3std6ranges3__45__cpo9iter_moveE
	.align		8
        /*0080*/ 	.dword	_ZN34_INTERNAL_120ac57c_4_k_cu_ed92b1b64cuda3std6ranges3__45__cpo5beginE
	.align		8
        /*0088*/ 	.dword	_ZN34_INTERNAL_120ac57c_4_k_cu_ed92b1b64cuda3std6ranges3__45__cpo3endE
	.align		8
        /*0090*/ 	.dword	_ZN34_INTERNAL_120ac57c_4_k_cu_ed92b1b64cuda3std6ranges3__45__cpo6cbeginE
	.align		8
        /*0098*/ 	.dword	_ZN34_INTERNAL_120ac57c_4_k_cu_ed92b1b64cuda3std6ranges3__45__cpo4cendE
	.align		8
        /*00a0*/ 	.dword	_ZN34_INTERNAL_120ac57c_4_k_cu_ed92b1b64cuda3std6ranges3__45__cpo7advanceE
	.align		8
        /*00a8*/ 	.dword	_ZN34_INTERNAL_120ac57c_4_k_cu_ed92b1b64cuda3std6ranges3__45__cpo9iter_swapE
	.align		8
        /*00b0*/ 	.dword	_ZN34_INTERNAL_120ac57c_4_k_cu_ed92b1b64cuda3std6ranges3__45__cpo4nextE
	.align		8
        /*00b8*/ 	.dword	_ZN34_INTERNAL_120ac57c_4_k_cu_ed92b1b64cuda3std6ranges3__45__cpo4prevE
	.align		8
        /*00c0*/ 	.dword	_ZN34_INTERNAL_120ac57c_4_k_cu_ed92b1b64cuda3std6ranges3__45__cpo4dataE
	.align		8
        /*00c8*/ 	.dword	_ZN34_INTERNAL_120ac57c_4_k_cu_ed92b1b64cuda3std6ranges3__45__cpo5cdataE
	.align		8
        /*00d0*/ 	.dword	_ZN34_INTERNAL_120ac57c_4_k_cu_ed92b1b64cuda3std6ranges3__45__cpo4sizeE
	.align		8
        /*00d8*/ 	.dword	_ZN34_INTERNAL_120ac57c_4_k_cu_ed92b1b64cuda3std6ranges3__45__cpo5ssizeE
	.align		8
        /*00e0*/ 	.dword	_ZN34_INTERNAL_120ac57c_4_k_cu_ed92b1b64cuda3std6ranges3__45__cpo8distanceE
	.align		8
        /*00e8*/ 	.dword	_ZN34_INTERNAL_120ac57c_4_k_cu_ed92b1b66thrust24THRUST_300001_SM_1000_NS8cuda_cub3parE
	.align		8
        /*00f0*/ 	.dword	_ZN34_INTERNAL_120ac57c_4_k_cu_ed92b1b66thrust24THRUST_300001_SM_1000_NS8cuda_cub10par_nosyncE
	.align		8
        /*00f8*/ 	.dword	_ZN34_INTERNAL_120ac57c_4_k_cu_ed92b1b66thrust24THRUST_300001_SM_1000_NS6system6detail10sequential3seqE
	.align		8
        /*0100*/ 	.dword	_ZN34_INTERNAL_120ac57c_4_k_cu_ed92b1b66thrust24THRUST_300001_SM_1000_NS12placeholders2_1E
	.align		8
        /*0108*/ 	.dword	_ZN34_INTERNAL_120ac57c_4_k_cu_ed92b1b66thrust24THRUST_300001_SM_1000_NS12placeholders2_2E
	.align		8
        /*0110*/ 	.dword	_ZN34_INTERNAL_120ac57c_4_k_cu_ed92b1b66thrust24THRUST_300001_SM_1000_NS12placeholders2_3E
	.align		8
        /*0118*/ 	.dword	_ZN34_INTERNAL_120ac57c_4_k_cu_ed92b1b66thrust24THRUST_300001_SM_1000_NS12placeholders2_4E
	.align		8
        /*0120*/ 	.dword	_ZN34_INTERNAL_120ac57c_4_k_cu_ed92b1b66thrust24THRUST_300001_SM_1000_NS12placeholders2_5E
	.align		8
        /*0128*/ 	.dword	_ZN34_INTERNAL_120ac57c_4_k_cu_ed92b1b66thrust24THRUST_300001_SM_1000_NS12placeholders2_6E
	.align		8
        /*0130*/ 	.dword	_ZN34_INTERNAL_120ac57c_4_k_cu_ed92b1b66thrust24THRUST_300001_SM_1000_NS12placeholders2_7E
	.align		8
        /*0138*/ 	.dword	_ZN34_INTERNAL_120ac57c_4_k_cu_ed92b1b66thrust24THRUST_300001_SM_1000_NS12placeholders2_8E
	.align		8
        /*0140*/ 	.dword	_ZN34_INTERNAL_120ac57c_4_k_cu_ed92b1b66thrust24THRUST_300001_SM_1000_NS12placeholders2_9E
	.align		8
        /*0148*/ 	.dword	_ZN34_INTERNAL_120ac57c_4_k_cu_ed92b1b66thrust24THRUST_300001_SM_1000_NS12placeholders3_10E
	.align		8
        /*0150*/ 	.dword	_ZN34_INTERNAL_120ac57c_4_k_cu_ed92b1b66thrust24THRUST_300001_SM_1000_NS3seqE


//--------------------- .text._ZN3cub18CUB_300001_SM_10006detail11EmptyKernelIvEEvv --------------------------
	.section	.text._ZN3cub18CUB_300001_SM_10006detail11EmptyKernelIvEEvv,"ax",@progbits
	.align	128
        .global         _ZN3cub18CUB_300001_SM_10006detail11EmptyKernelIvEEvv
        .type           _ZN3cub18CUB_300001_SM_10006detail11EmptyKernelIvEEvv,@function
        .size           _ZN3cub18CUB_300001_SM_10006detail11EmptyKernelIvEEvv,(.L_x_14 - _ZN3cub18CUB_300001_SM_10006detail11EmptyKernelIvEEvv)
        .other          _ZN3cub18CUB_300001_SM_10006detail11EmptyKernelIvEEvv,@"STO_CUDA_ENTRY STV_DEFAULT"
_ZN3cub18CUB_300001_SM_10006detail11EmptyKernelIvEEvv:
.text._ZN3cub18CUB_300001_SM_10006detail11EmptyKernelIvEEvv:
[----:B------:R-:W-:Y:S01]  /*0000*/  LDC R1, c[0x0][0x37c] ;  /* 0x0000df00ff017b82 */ /* 0x000fe20000000800 */
[----:B------:R-:W-:Y:S05]  /*0010*/  EXIT ;  /* 0x000000000000794d */ /* 0x000fea0003800000 */
.L_x_0:
[----:B------:R-:W-:-:S00]  /*0020*/  BRA `(.L_x_0) ;  /* 0xfffffffc00fc7947 */ /* 0x000fc0000383ffff */
[----:B------:R-:W-:-:S00]  /*0030*/  NOP ;  /* 0x0000000000007918 */ /* 0x000fc00000000000 */
        /* <DEDUP_REMOVED lines=12> */
.L_x_14:


//--------------------- .text._Z17cuda_stringsearchllPcS_PiiPl --------------------------
	.section	.text._Z17cuda_stringsearchllPcS_PiiPl,"ax",@progbits
	.align	128
        .global         _Z17cuda_stringsearchllPcS_PiiPl
        .type           _Z17cuda_stringsearchllPcS_PiiPl,@function
        .size           _Z17cuda_stringsearchllPcS_PiiPl,(.L_x_13 - _Z17cuda_stringsearchllPcS_PiiPl)
        .other          _Z17cuda_stringsearchllPcS_PiiPl,@"STO_CUDA_ENTRY STV_DEFAULT"
_Z17cuda_stringsearchllPcS_PiiPl:
.text._Z17cuda_stringsearchllPcS_PiiPl:
[----:B------:R-:W-:Y:S01]  /*0000*/  LDC R1, c[0x0][0x37c] ;  /* 0x0000df00ff017b82 */ /* 0x000fe20000000800 */
[----:B------:R-:W0:Y:S07]  /*0010*/  S2R R3, SR_TID.X ;  /* 0x0000000000037919 */ /* 0x000e2e0000002100 */
[----:B------:R-:W0:Y:S01]  /*0020*/  S2UR UR4, SR_CTAID.X ;  /* 0x00000000000479c3 */ /* 0x000e220000002500 */
[----:B------:R-:W1:Y:S07]  /*0030*/  LDCU.64 UR6, c[0x0][0x388] ;  /* 0x00007100ff0677ac */ /* 0x000e6e0008000a00 */
[----:B------:R-:W0:Y:S02]  /*0040*/  LDC R0, c[0x0][0x360] ;  /* 0x0000d800ff007b82 */ /* 0x000e240000000800 */
[----:B0-----:R-:W-:-:S04]  /*0050*/  IMAD R0, R0, UR4, R3 ;  /* 0x0000000400007c24 */ /* 0x001fc8000f8e0203 */
[----:B------:R-:W-:-:S03]  /*0060*/  IMAD.WIDE R8, R0, 0x61a8, RZ ;  /* 0x000061a800087825 */ /* 0x000fc600078e02ff */
[----:B-1----:R-:W-:-:S04]  /*0070*/  ISETP.GT.U32.AND P0, PT, R8, UR6, PT ;  /* 0x0000000608007c0c */ /* 0x002fc8000bf04070 */
[----:B------:R-:W-:-:S13]  /*0080*/  ISETP.GT.AND.EX P0, PT, R9, UR7, PT, P0 ;  /* 0x0000000709007c0c */ /* 0x000fda000bf04300 */
[----:B------:R-:W-:Y:S05]  /*0090*/  @P0 EXIT ;  /* 0x000000000000094d */ /* 0x000fea0003800000 */
[C---:B------:R-:W-:Y:S01]  /*00a0*/  IADD3 R4, P1, PT, R8.reuse, 0x61a7, RZ ;  /* 0x000061a708047810 */ /* 0x040fe20007f3e0ff */
[----:B------:R-:W0:Y:S01]  /*00b0*/  LDCU.64 UR8, c[0x0][0x358] ;  /* 0x00006b00ff0877ac */ /* 0x000e220008000a00 */
[----:B------:R-:W-:Y:S01]  /*00c0*/  LOP3.LUT R3, R8, 0xfffffff8, RZ, 0xc0, !PT ;  /* 0xfffffff808037812 */ /* 0x000fe200078ec0ff */
[----:B------:R-:W-:Y:S01]  /*00d0*/  BSSY.RECONVERGENT B0, `(.L_x_1) ;  /* 0x000004c000007945 */ /* 0x000fe20003800200 */
[----:B------:R-:W-:Y:S01]  /*00e0*/  ISETP.LT.U32.AND P0, PT, R4, UR6, PT ;  /* 0x0000000604007c0c */ /* 0x000fe2000bf01070 */
[----:B------:R-:W-:Y:S01]  /*00f0*/  IMAD.X R5, RZ, RZ, R9, P1 ;  /* 0x000000ffff057224 */ /* 0x000fe200008e0609 */
[----:B------:R-:W-:-:S04]  /*0100*/  CS2R R6, SRZ ;  /* 0x0000000000067805 */ /* 0x000fc8000001ff00 */
[----:B------:R-:W-:-:S04]  /*0110*/  ISETP.LT.AND.EX P0, PT, R5, UR7, PT, P0 ;  /* 0x0000000705007c0c */ /* 0x000fc8000bf01300 */
[----:B------:R-:W-:Y:S02]  /*0120*/  SEL R4, R4, UR6, P0 ;  /* 0x0000000604047c07 */ /* 0x000fe40008000000 */
[----:B------:R-:W-:Y:S02]  /*0130*/  SEL R5, R5, UR7, P0 ;  /* 0x0000000705057c07 */ /* 0x000fe40008000000 */
[----:B------:R-:W-:-:S04]  /*0140*/  ISETP.GE.U32.AND P0, PT, R4, R3, PT ;  /* 0x000000030400720c */ /* 0x000fc80003f06070 */
[----:B------:R-:W-:-:S13]  /*0150*/  ISETP.GE.AND.EX P0, PT, R5, RZ, PT, P0 ;  /* 0x000000ff0500720c */ /* 0x000fda0003f06300 */
[----:B0-----:R-:W-:Y:S05]  /*0160*/  @!P0 BRA `(.L_x_2) ;  /* 0x0000000400088947 */ /* 0x001fea0003800000 */
[----:B------:R-:W-:Y:S01]  /*0170*/  BSSY.RECONVERGENT B1, `(.L_x_3) ;  /* 0x0000040000017945 */ /* 0x000fe20003800200 */
[----:B------:R-:W-:Y:S02]  /*0180*/  IMAD.MOV.U32 R7, RZ, RZ, R3 ;  /* 0x000000ffff077224 */ /* 0x000fe400078e0003 */
[----:B------:R-:W-:Y:S02]  /*0190*/  IMAD.MOV.U32 R9, RZ, RZ, RZ ;  /* 0x000000ffff097224 */ /* 0x000fe400078e00ff */
[----:B------:R-:W-:-:S07]  /*01a0*/  IMAD.MOV.U32 R6, RZ, RZ, RZ ;  /* 0x000000ffff067224 */ /* 0x000fce00078e00ff */
.L_x_9:
[----:B------:R-:W0:Y:S01]  /*01b0*/  LDCU.64 UR4, c[0x0][0x398] ;  /* 0x00007300ff0477ac */ /* 0x000e220008000a00 */
[----:B------:R-:W1:Y:S01]  /*01c0*/  LDC R10, c[0x0][0x390] ;  /* 0x0000e400ff0a7b82 */ /* 0x000e620000000800 */
[----:B------:R-:W-:-:S07]  /*01d0*/  MOV R15, 0x220 ;  /* 0x00000220000f7802 */ /* 0x000fce0000000f00 */
[----:B------:R-:W2:Y:S01]  /*01e0*/  LDC R11, c[0x0][0x394] ;  /* 0x0000e500ff0b7b82 */ /* 0x000ea20000000800 */
[----:B0-----:R-:W-:-:S04]  /*01f0*/  IADD3 R12, P0, PT, R7, UR4, RZ ;  /* 0x00000004070c7c10 */ /* 0x001fc8000ff1e0ff */
[----:B------:R-:W-:-:S09]  /*0200*/  IADD3.X R13, PT, PT, R9, UR5, RZ, P0, !PT ;  /* 0x00000005090d7c10 */ /* 0x000fd200087fe4ff */
[----:B-12---:R-:W-:Y:S05]  /*0210*/  CALL.REL.NOINC `($_Z17cuda_stringsearchllPcS_PiiPl$_Z8d_strlenPKc) ;  /* 0x0000000000f07944 */ /* 0x006fea0003c00000 */
[----:B------:R-:W0:Y:S01]  /*0220*/  LDCU.64 UR4, c[0x0][0x390] ;  /* 0x00007200ff0477ac */ /* 0x000e220008000a00 */
[----:B------:R-:W-:Y:S01]  /*0230*/  BSSY.RECONVERGENT B2, `(.L_x_4) ;  /* 0x000002e000027945 */ /* 0x000fe20003800200 */
[----:B0-----:R-:W-:Y:S02]  /*0240*/  IMAD.U32 R15, RZ, RZ, UR4 ;  /* 0x00000004ff0f7e24 */ /* 0x001fe4000f8e00ff */
[----:B------:R-:W-:-:S07]  /*0250*/  IMAD.U32 R16, RZ, RZ, UR5 ;  /* 0x00000005ff107e24 */ /* 0x000fce000f8e00ff */
.L_x_6:
[----:B------:R-:W-:-:S04]  /*0260*/  ISETP.NE.U32.AND P0, PT, R17, RZ, PT ;  /* 0x000000ff1100720c */ /* 0x000fc80003f05070 */
[----:B------:R-:W-:-:S13]  /*0270*/  ISETP.NE.AND.EX P0, PT, R18, RZ, PT, P0 ;  /* 0x000000ff1200720c */ /* 0x000fda0003f05300 */
[----:B------:R-:W-:Y:S05]  /*0280*/  @!P0 BRA `(.L_x_5) ;  /* 0x0000000000388947 */ /* 0x000fea0003800000 */
[----:B------:R-:W-:Y:S01]  /*0290*/  IMAD.MOV.U32 R3, RZ, RZ, R16 ;  /* 0x000000ffff037224 */ /* 0x000fe200078e0010 */
[----:B------:R0:W2:Y:S01]  /*02a0*/  LDG.E.U8 R14, desc[UR8][R12.64] ;  /* 0x000000080c0e7981 */ /* 0x0000a2000c1e1100 */
[----:B------:R-:W-:-:S05]  /*02b0*/  IMAD.MOV.U32 R2, RZ, RZ, R15 ;  /* 0x000000ffff027224 */ /* 0x000fca00078e000f */
[----:B------:R-:W2:Y:S01]  /*02c0*/  LDG.E.U8 R3, desc[UR8][R2.64] ;  /* 0x0000000802037981 */ /* 0x000ea2000c1e1100 */
[----:B------:R-:W-:Y:S02]  /*02d0*/  IADD3 R15, P3, PT, R15, 0x1, RZ ;  /* 0x000000010f0f7810 */ /* 0x000fe40007f7e0ff */
[----:B------:R-:W-:Y:S02]  /*02e0*/  IADD3 R17, P1, PT, R17, -0x1, RZ ;  /* 0xffffffff11117810 */ /* 0x000fe40007f3e0ff */
[----:B0-----:R-:W-:Y:S02]  /*02f0*/  IADD3 R12, P2, PT, R12, 0x1, RZ ;  /* 0x000000010c0c7810 */ /* 0x001fe40007f5e0ff */
[----:B------:R-:W-:-:S03]  /*0300*/  IADD3.X R18, PT, PT, R18, -0x1, RZ, P1, !PT ;  /* 0xffffffff12127810 */ /* 0x000fc60000ffe4ff */
[----:B------:R-:W-:Y:S01]  /*0310*/  IMAD.X R13, RZ, RZ, R13, P2 ;  /* 0x000000ffff0d7224 */ /* 0x000fe200010e060d */
[----:B--2---:R-:W-:Y:S01]  /*0320*/  ISETP.NE.AND P0, PT, R14, R3, PT ;  /* 0x000000030e00720c */ /* 0x004fe20003f05270 */
[----:B------:R-:W-:-:S04]  /*0330*/  IMAD.X R14, RZ, RZ, R16, P3 ;  /* 0x000000ffff0e7224 */ /* 0x000fc800018e0610 */
[----:B------:R-:W-:-:S08]  /*0340*/  IMAD.MOV.U32 R16, RZ, RZ, R14 ;  /* 0x000000ffff107224 */ /* 0x000fd000078e000e */
[----:B------:R-:W-:Y:S05]  /*0350*/  @!P0 BRA `(.L_x_6) ;  /* 0xfffffffc00c08947 */ /* 0x000fea000383ffff */
[----:B------:R-:W-:Y:S05]  /*0360*/  BRA `(.L_x_7) ;  /* 0x0000000000687947 */ /* 0x000fea0003800000 */
.L_x_5:
[----:B------:R-:W-:Y:S01]  /*0370*/  VIADD R6, R6, 0x1 ;  /* 0x0000000106067836 */ /* 0x000fe20000000000 */
[--C-:B------:R-:W-:Y:S01]  /*0380*/  SHF.R.S32.HI R12, RZ, 0x1f, R8.reuse ;  /* 0x0000001fff0c7819 */ /* 0x100fe20000011408 */
[----:B------:R-:W-:Y:S01]  /*0390*/  IMAD.MOV.U32 R14, RZ, RZ, R8 ;  /* 0x000000ffff0e7224 */ /* 0x000fe200078e0008 */
[----:B------:R-:W-:-:S07]  /*03a0*/  MOV R15, 0x3c0 ;  /* 0x000003c0000f7802 */ /* 0x000fce0000000f00 */
[----:B------:R-:W-:Y:S05]  /*03b0*/  CALL.REL.NOINC `($_Z17cuda_stringsearchllPcS_PiiPl$_Z8d_strlenPKc) ;  /* 0x0000000000887944 */ /* 0x000fea0003c00000 */
[----:B------:R-:W-:-:S04]  /*03c0*/  IADD3 R3, P1, PT, R17, R7, RZ ;  /* 0x0000000711037210 */ /* 0x000fc80007f3e0ff */
[----:B------:R-:W-:Y:S01]  /*03d0*/  ISETP.GT.U32.AND P0, PT, R3, R14, PT ;  /* 0x0000000e0300720c */ /* 0x000fe20003f04070 */
[----:B------:R-:W-:-:S05]  /*03e0*/  IMAD.X R3, R18, 0x1, R9, P1 ;  /* 0x0000000112037824 */ /* 0x000fca00008e0609 */
[----:B------:R-:W-:-:S13]  /*03f0*/  ISETP.GT.U32.AND.EX P0, PT, R3, R12, PT, P0 ;  /* 0x0000000c0300720c */ /* 0x000fda0003f04100 */
[----:B------:R-:W-:Y:S05]  /*0400*/  @!P0 BRA `(.L_x_7) ;  /* 0x0000000000408947 */ /* 0x000fea0003800000 */
[----:B------:R-:W-:-:S07]  /*0410*/  IMAD.MOV.U32 R13, RZ, RZ, R8 ;  /* 0x000000ffff0d7224 */ /* 0x000fce00078e0008 */
.L_x_8:
[----:B------:R-:W0:Y:S01]  /*0420*/  LDCU.64 UR4, c[0x0][0x398] ;  /* 0x00007300ff0477ac */ /* 0x000e220008000a00 */
[----:B------:R-:W-:Y:S01]  /*0430*/  IMAD.MOV.U32 R16, RZ, RZ, 0x24 ;  /* 0x00000024ff107424 */ /* 0x000fe200078e00ff */
[----:B------:R-:W-:Y:S02]  /*0440*/  MOV R15, 0x4c0 ;  /* 0x000004c0000f7802 */ /* 0x000fe40000000f00 */
[----:B0-----:R-:W-:Y:S01]  /*0450*/  IADD3 R2, P0, PT, R14, UR4, RZ ;  /* 0x000000040e027c10 */ /* 0x001fe2000ff1e0ff */
[----:B------:R-:W-:-:S03]  /*0460*/  VIADD R14, R13, 0x1 ;  /* 0x000000010d0e7836 */ /* 0x000fc60000000000 */
[----:B------:R-:W-:Y:S01]  /*0470*/  IADD3.X R3, PT, PT, R12, UR5, RZ, P0, !PT ;  /* 0x000000050c037c10 */ /* 0x000fe200087fe4ff */
[--C-:B------:R-:W-:Y:S01]  /*0480*/  IMAD.MOV.U32 R13, RZ, RZ, R14.reuse ;  /* 0x000000ffff0d7224 */ /* 0x100fe200078e000e */
[----:B------:R-:W-:-:S03]  /*0490*/  SHF.R.S32.HI R12, RZ, 0x1f, R14 ;  /* 0x0000001fff0c7819 */ /* 0x000fc6000001140e */
[----:B------:R0:W-:Y:S04]  /*04a0*/  STG.E.U8 desc[UR8][R2.64], R16 ;  /* 0x0000001002007986 */ /* 0x0001e8000c101108 */
[----:B0-----:R-:W-:Y:S05]  /*04b0*/  CALL.REL.NOINC `($_Z17cuda_stringsearchllPcS_PiiPl$_Z8d_strlenPKc) ;  /* 0x0000000000487944 */ /* 0x001fea0003c00000 */
[----:B------:R-:W-:-:S04]  /*04c0*/  IADD3 R3, P1, PT, R17, R7, RZ ;  /* 0x0000000711037210 */ /* 0x000fc80007f3e0ff */
[----:B------:R-:W-:Y:S01]  /*04d0*/  ISETP.GT.U32.AND P0, PT, R3, R14, PT ;  /* 0x0000000e0300720c */ /* 0x000fe20003f04070 */
[----:B------:R-:W-:-:S05]  /*04e0*/  IMAD.X R3, R18, 0x1, R9, P1 ;  /* 0x0000000112037824 */ /* 0x000fca00008e0609 */
[----:B------:R-:W-:-:S13]  /*04f0*/  ISETP.GT.U32.AND.EX P0, PT, R3, R12, PT, P0 ;  /* 0x0000000c0300720c */ /* 0x000fda0003f04100 */
[----:B------:R-:W-:Y:S05]  /*0500*/  @P0 BRA `(.L_x_8) ;  /* 0xfffffffc00c40947 */ /* 0x000fea000383ffff */
.L_x_7:
[----:B------:R-:W-:Y:S05]  /*0510*/  BSYNC.RECONVERGENT B2 ;  /* 0x0000000000027941 */ /* 0x000fea0003800200 */
.L_x_4:
[----:B------:R-:W-:-:S04]  /*0520*/  VIADD R7, R8, 0x1 ;  /* 0x0000000108077836 */ /* 0x000fc80000000000 */
[----:B------:R-:W-:Y:S01]  /*0530*/  IMAD.MOV.U32 R8, RZ, RZ, R7 ;  /* 0x000000ffff087224 */ /* 0x000fe200078e0007 */
[----:B------:R-:W-:-:S04]  /*0540*/  ISETP.GE.U32.AND P0, PT, R4, R7, PT ;  /* 0x000000070400720c */ /* 0x000fc80003f06070 */
[----:B------:R-:W-:-:S13]  /*0550*/  ISETP.GE.AND.EX P0, PT, R5, RZ, PT, P0 ;  /* 0x000000ff0500720c */ /* 0x000fda0003f06300 */
[----:B------:R-:W-:Y:S05]  /*0560*/  @P0 BRA `(.L_x_9) ;  /* 0xfffffffc00100947 */ /* 0x000fea000383ffff */
[----:B------:R-:W-:Y:S05]  /*0570*/  BSYNC.RECONVERGENT B1 ;  /* 0x0000000000017941 */ /* 0x000fea0003800200 */
.L_x_3:
[----:B------:R-:W-:-:S07]  /*0580*/  SHF.R.S32.HI R7, RZ, 0x1f, R6 ;  /* 0x0000001fff077819 */ /* 0x000fce0000011406 */
.L_x_2:
[----:B------:R-:W-:Y:S05]  /*0590*/  BSYNC.RECONVERGENT B0 ;  /* 0x0000000000007941 */ /* 0x000fea0003800200 */
.L_x_1:
[----:B------:R-:W0:Y:S02]  /*05a0*/  LDC.64 R2, c[0x0][0x3b0] ;  /* 0x0000ec00ff027b82 */ /* 0x000e240000000a00 */
[----:B0-----:R-:W-:-:S05]  /*05b0*/  IMAD.WIDE R2, R0, 0x8, R2 ;  /* 0x0000000800027825 */ /* 0x001fca00078e0202 */
[----:B------:R-:W-:Y:S01]  /*05c0*/  STG.E.64 desc[UR8][R2.64], R6 ;  /* 0x0000000602007986 */ /* 0x000fe2000c101b08 */
[----:B------:R-:W-:Y:S05]  /*05d0*/  EXIT ;  /* 0x000000000000794d */ /* 0x000fea0003800000 */
        .type           $_Z17cuda_stringsearchllPcS_PiiPl$_Z8d_strlenPKc,@function
        .size           $_Z17cuda_stringsearchllPcS_PiiPl$_Z8d_strlenPKc,(.L_x_13 - $_Z17cuda_stringsearchllPcS_PiiPl$_Z8d_strlenPKc)
$_Z17cuda_stringsearchllPcS_PiiPl$_Z8d_strlenPKc:
[----:B------:R-:W0:Y:S01]  /*05e0*/  LDCU.64 UR6, c[0x0][0x358] ;  /* 0x00006b00ff0677ac */ /* 0x000e220008000a00 */
[----:B------:R-:W-:Y:S02]  /*05f0*/  IMAD.MOV.U32 R2, RZ, RZ, R10 ;  /* 0x000000ffff027224 */ /* 0x000fe400078e000a */
[----:B------:R-:W-:-:S05]  /*0600*/  IMAD.MOV.U32 R3, RZ, RZ, R11 ;  /* 0x000000ffff037224 */ /* 0x000fca00078e000b */
[----:B0-----:R-:W2:Y:S01]  /*0610*/  LDG.E.U8 R2, desc[UR6][R2.64] ;  /* 0x0000000602027981 */ /* 0x001ea2000c1e1100 */
[----:B------:R-:W-:Y:S01]  /*0620*/  UMOV UR4, URZ ;  /* 0x000000ff00047c82 */ /* 0x000fe20008000000 */
[----:B------:R-:W-:Y:S01]  /*0630*/  UMOV UR5, URZ ;  /* 0x000000ff00057c82 */ /* 0x000fe20008000000 */
[----:B--2---:R-:W-:-:S13]  /*0640*/  ISETP.NE.AND P0, PT, R2, RZ, PT ;  /* 0x000000ff0200720c */ /* 0x004fda0003f05270 */
[----:B------:R-:W-:Y:S05]  /*0650*/  @!P0 BRA `(.L_x_10) ;  /* 0x0000000000348947 */ /* 0x000fea0003800000 */
[----:B------:R-:W-:Y:S01]  /*0660*/  IMAD.MOV.U32 R16, RZ, RZ, R10 ;  /* 0x000000ffff107224 */ /* 0x000fe200078e000a */
[----:B------:R-:W-:Y:S01]  /*0670*/  UMOV UR4, URZ ;  /* 0x000000ff00047c82 */ /* 0x000fe20008000000 */
[----:B------:R-:W-:Y:S01]  /*0680*/  IMAD.MOV.U32 R17, RZ, RZ, R11 ;  /* 0x000000ffff117224 */ /* 0x000fe200078e000b */
[----:B------:R-:W-:-:S06]  /*0690*/  UMOV UR5, URZ ;  /* 0x000000ff00057c82 */ /* 0x000fcc0008000000 */
.L_x_11:
[----:B------:R-:W-:Y:S02]  /*06a0*/  IMAD.MOV.U32 R2, RZ, RZ, R16 ;  /* 0x000000ffff027224 */ /* 0x000fe400078e0010 */
[----:B------:R-:W-:-:S05]  /*06b0*/  IMAD.MOV.U32 R3, RZ, RZ, R17 ;  /* 0x000000ffff037224 */ /* 0x000fca00078e0011 */
[----:B------:R-:W2:Y:S01]  /*06c0*/  LDG.E.U8 R2, desc[UR6][R2.64+0x1] ;  /* 0x0000010602027981 */ /* 0x000ea2000c1e1100 */
[----:B------:R-:W-:Y:S01]  /*06d0*/  UIADD3 UR4, UP0, UPT, UR4, 0x1, URZ ;  /* 0x0000000104047890 */ /* 0x000fe2000ff1e0ff */
[----:B------:R-:W-:-:S03]  /*06e0*/  IADD3 R16, P1, PT, R16, 0x1, RZ ;  /* 0x0000000110107810 */ /* 0x000fc60007f3e0ff */
[----:B------:R-:W-:Y:S02]  /*06f0*/  UIADD3.X UR5, UPT, UPT, URZ, UR5, URZ, UP0, !UPT ;  /* 0x00000005ff057290 */ /* 0x000fe400087fe4ff */
[----:B------:R-:W-:Y:S01]  /*0700*/  IMAD.X R17, RZ, RZ, R17, P1 ;  /* 0x000000ffff117224 */ /* 0x000fe200008e0611 */
[----:B--2---:R-:W-:-:S13]  /*0710*/  ISETP.NE.AND P0, PT, R2, RZ, PT ;  /* 0x000000ff0200720c */ /* 0x004fda0003f05270 */
[----:B------:R-:W-:Y:S05]  /*0720*/  @P0 BRA `(.L_x_11) ;  /* 0xfffffffc00dc0947 */ /* 0x000fea000383ffff */
.L_x_10:
[----:B------:R-:W-:Y:S02]  /*0730*/  IMAD.MOV.U32 R2, RZ, RZ, R15 ;  /* 0x000000ffff027224 */ /* 0x000fe400078e000f */
[----:B------:R-:W-:Y:S02]  /*0740*/  IMAD.MOV.U32 R3, RZ, RZ, 0x0 ;  /* 0x00000000ff037424 */ /* 0x000fe400078e00ff */
[----:B------:R-:W-:Y:S02]  /*0750*/  IMAD.U32 R17, RZ, RZ, UR4 ;  /* 0x00000004ff117e24 */ /* 0x000fe4000f8e00ff */
[----:B------:R-:W-:Y:S01]  /*0760*/  IMAD.U32 R18, RZ, RZ, UR5 ;  /* 0x00000005ff127e24 */ /* 0x000fe2000f8e00ff */
[----:B------:R-:W-:Y:S06]  /*0770*/  RET.REL.NODEC R2 `(_Z17cuda_stringsearchllPcS_PiiPl) ;  /* 0xfffffff802207950 */ /* 0x000fec0003c3ffff */
.L_x_12:
        /* <DEDUP_REMOVED lines=16> */
.L_x_13:


//--------------------- .nv.shared.reserved.0     --------------------------
	.section	.nv.shared.reserved.0,"aw",@nobits
	.weak		__nv_reservedSMEM_offset_0_alias
	.size		__nv_reservedSMEM_offset_0_alias, 0, 64
	.other		__nv_reservedSMEM_offset_0_alias,@"STO_CUDA_RESERVED_SHARED STV_DEFAULT"
__nv_reservedSMEM_offset_0_alias:
	.zero		0
	.zero		64


//--------------------- .nv.global                --------------------------
	.section	.nv.global,"aw",@nobits
.nv.global:
	.type		_ZN34_INTERNAL_120ac57c_4_k_cu_ed92b1b66thrust24THRUST_300001_SM_1000_NS3seqE,@object
	.size		_ZN34_INTERNAL_120ac57c_4_k_cu_ed92b1b66thrust24THRUST_300001_SM_1000_NS3seqE,(_ZN34_INTERNAL_120ac57c_4_k_cu_ed92b1b64cuda3std3__48in_placeE - _ZN34_INTERNAL_120ac57c_4_k_cu_ed92b1b66thrust24THRUST_300001_SM_1000_NS3seqE)
_ZN34_INTERNAL_120ac57c_4_k_cu_ed92b1b66thrust24THRUST_300001_SM_1000_NS3seqE:
	.zero		1
	.type		_ZN34_INTERNAL_120ac57c_4_k_cu_ed92b1b64cuda3std3__48in_placeE,@object
	.size		_ZN34_INTERNAL_120ac57c_4_k_cu_ed92b1b64cuda3std3__48in_placeE,(_ZN34_INTERNAL_120ac57c_4_k_cu_ed92b1b64cuda3std6ranges3__45__cpo4sizeE - _ZN34_INTERNAL_120ac57c_4_k_cu_ed92b1b64cuda3std3__48in_placeE)
_ZN34_INTERNAL_120ac57c_4_k_cu_ed92b1b64cuda3std3__48in_placeE:
	.zero		1
	.type		_ZN34_INTERNAL_120ac57c_4_k_cu_ed92b1b64cuda3std6ranges3__45__cpo4sizeE,@object
	.size		_ZN34_INTERNAL_120ac57c_4_k_cu_ed92b1b64cuda3std6ranges3__45__cpo4sizeE,(_ZN34_INTERNAL_120ac57c_4_k_cu_ed92b1b66thrust24THRUST_300001_SM_1000_NS12placeholders2_3E - _ZN34_INTERNAL_120ac57c_4_k_cu_ed92b1b64cuda3std6ranges3__45__cpo4sizeE)
_ZN34_INTERNAL_120ac57c_4_k_cu_ed92b1b64cuda3std6ranges3__45__cpo4sizeE:
	.zero		1
	.type		_ZN34_INTERNAL_120ac57c_4_k_cu_ed92b1b66thrust24THRUST_300001_SM_1000_NS12placeholders2_3E,@object
	.size		_ZN34_INTERNAL_120ac57c_4_k_cu_ed92b1b66thrust24THRUST_300001_SM_1000_NS12placeholders2_3E,(_ZN34_INTERNAL_120ac57c_4_k_cu_ed92b1b64cuda3std3__45__cpo6cbeginE - _ZN34_INTERNAL_120ac57c_4_k_cu_ed92b1b66thrust24THRUST_300001_SM_1000_NS12placeholders2_3E)
_ZN34_INTERNAL_120ac57c_4_k_cu_ed92b1b66thrust24THRUST_300001_SM_1000_NS12placeholders2_3E:
	.zero		1
	.type		_ZN34_INTERNAL_120ac57c_4_k_cu_ed92b1b64cuda3std3__45__cpo6cbeginE,@object
	.size		_ZN34_INTERNAL_120ac57c_4_k_cu_ed92b1b64cuda3std3__45__cpo6cbeginE,(_ZN34_INTERNAL_120ac57c_4_k_cu_ed92b1b64cuda3std6ranges3__45__cpo6cbeginE - _ZN34_INTERNAL_120ac57c_4_k_cu_ed92b1b64cuda3std3__45__cpo6cbeginE)
_ZN34_INTERNAL_120ac57c_4_k_cu_ed92b1b64cuda3std3__45__cpo6cbeginE:
	.zero		1
	.type		_ZN34_INTERNAL_120ac57c_4_k_cu_ed92b1b64cuda3std6ranges3__45__cpo6cbeginE,@object
	.size		_ZN34_INTERNAL_120ac57c_4_k_cu_ed92b1b64cuda3std6ranges3__45__cpo6cbeginE,(_ZN34_INTERNAL_120ac57c_4_k_cu_ed92b1b66thrust24THRUST_300001_SM_1000_NS12placeholders2_7E - _ZN34_INTERNAL_120ac57c_4_k_cu_ed92b1b64cuda3std6ranges3__45__cpo6cbeginE)
_ZN34_INTERNAL_120ac57c_4_k_cu_ed92b1b64cuda3std6ranges3__45__cpo6cbeginE:
	.zero		1
	.type		_ZN34_INTERNAL_120ac57c_4_k_cu_ed92b1b66thrust24THRUST_300001_SM_1000_NS12placeholders2_7E,@object
	.size		_ZN34_INTERNAL_120ac57c_4_k_cu_ed92b1b66thrust24THRUST_300001_SM_1000_NS12placeholders2_7E,(_ZN34_INTERNAL_120ac57c_4_k_cu_ed92b1b64cuda3std3__45__cpo7crbeginE - _ZN34_INTERNAL_120ac57c_4_k_cu_ed92b1b66thrust24THRUST_300001_SM_1000_NS12placeholders2_7E)
_ZN34_INTERNAL_120ac57c_4_k_cu_ed92b1b66thrust24THRUST_300001_SM_1000_NS12placeholders2_7E:
	.zero		1
	.type		_ZN34_INTERNAL_120ac57c_4_k_cu_ed92b1b64cuda3std3__45__cpo7crbeginE,@object
	.size		_ZN34_INTERNAL_120ac57c_4_k_cu_ed92b1b64cuda3std3__45__cpo7crbeginE,(_ZN34_INTERNAL_120ac57c_4_k_cu_ed92b1b64cuda3std6ranges3__45__cpo4nextE - _ZN34_INTERNAL_120ac57c_4_k_cu_ed92b1b64cuda3std3__45__cpo7crbeginE)
_ZN34_INTERNAL_120ac57c_4_k_cu_ed92b1b64cuda3std3__45__cpo7crbeginE:
	.zero		1
	.type		_ZN34_INTERNAL_120ac57c_4_k_cu_ed92b1b64cuda3std6ranges3__45__cpo4nextE,@object
	.size		_ZN34_INTERNAL_120ac57c_4_k_cu_ed92b1b64cuda3std6ranges3__45__cpo4nextE,(_ZN34_INTERNAL_120ac57c_4_k_cu_ed92b1b64cuda3std6ranges3__45__cpo4swapE - _ZN34_INTERNAL_120ac57c_4_k_cu_ed92b1b64cuda3std6ranges3__45__cpo4nextE)
_ZN34_INTERNAL_120ac57c_4_k_cu_ed92b1b64cuda3std6ranges3__45__cpo4nextE:
	.zero		1
	.type		_ZN34_INTERNAL_120ac57c_4_k_cu_ed92b1b64cuda3std6ranges3__45__cpo4swapE,@object
	.size		_ZN34_INTERNAL_120ac57c_4_k_cu_ed92b1b64cuda3std6ranges3__45__cpo4swapE,(_ZN34_INTERNAL_120ac57c_4_k_cu_ed92b1b66thrust24THRUST_300001_SM_1000_NS8cuda_cub10par_nosyncE - _ZN34_INTERNAL_120ac57c_4_k_cu_ed92b1b64cuda3std6ranges3__45__cpo4swapE)
_ZN34_INTERNAL_120ac57c_4_k_cu_ed92b1b64cuda3std6ranges3__45__cpo4swapE:
	.zero		1
	.type		_ZN34_INTERNAL_120ac57c_4_k_cu_ed92b1b66thrust24THRUST_300001_SM_1000_NS8cuda_cub10par_nosyncE,@object
	.size		_ZN34_INTERNAL_120ac57c_4_k_cu_ed92b1b66thrust24THRUST_300001_SM_1000_NS8cuda_cub10par_nosyncE,(_ZN34_INTERNAL_120ac57c_4_k_cu_ed92b1b66thrust24THRUST_300001_SM_1000_NS12placeholders2_9E - _ZN34_INTERNAL_120ac57c_4_k_cu_ed92b1b66thrust24THRUST_300001_SM_1000_NS8cuda_cub10par_nosyncE)
_ZN34_INTERNAL_120ac57c_4_k_cu_ed92b1b66thrust24THRUST_300001_SM_1000_NS8cuda_cub10par_nosyncE:
	.zero		1
	.type		_ZN34_INTERNAL_120ac57c_4_k_cu_ed92b1b66thrust24THRUST_300001_SM_1000_NS12placeholders2_9E,@object
	.size		_ZN34_INTERNAL_120ac57c_4_k_cu_ed92b1b66thrust24THRUST_300001_SM_1000_NS12placeholders2_9E,(_ZN34_INTERNAL_120ac57c_4_k_cu_ed92b1b64cuda3std3__436_GLOBAL__N__120ac57c_4_k_cu_ed92b1b66ignoreE - _ZN34_INTERNAL_120ac57c_4_k_cu_ed92b1b66thrust24THRUST_300001_SM_1000_NS12placeholders2_9E)
_ZN34_INTERNAL_120ac57c_4_k_cu_ed92b1b66thrust24THRUST_300001_SM_1000_NS12placeholders2_9E:
	.zero		1
	.type		_ZN34_INTERNAL_120ac57c_4_k_cu_ed92b1b64cuda3std3__436_GLOBAL__N__120ac57c_4_k_cu_ed92b1b66ignoreE,@object
	.size		_ZN34_INTERNAL_120ac57c_4_k_cu_ed92b1b64cuda3std3__436_GLOBAL__N__120ac57c_4_k_cu_ed92b1b66ignoreE,(_ZN34_INTERNAL_120ac57c_4_k_cu_ed92b1b64cuda3std6ranges3__45__cpo4dataE - _ZN34_INTERNAL_120ac57c_4_k_cu_ed92b1b64cuda3std3__436_GLOBAL__N__120ac57c_4_k_cu_ed92b1b66ignoreE)
_ZN34_INTERNAL_120ac57c_4_k_cu_ed92b1b64cuda3std3__436_GLOBAL__N__120ac57c_4_k_cu_ed92b1b66ignoreE:
	.zero		1
	.type		_ZN34_INTERNAL_120ac57c_4_k_cu_ed92b1b64cuda3std6ranges3__45__cpo4dataE,@object
	.size		_ZN34_INTERNAL_120ac57c_4_k_cu_ed92b1b64cuda3std6ranges3__45__cpo4dataE,(_ZN34_INTERNAL_120ac57c_4_k_cu_ed92b1b66thrust24THRUST_300001_SM_1000_NS12placeholders2_1E - _ZN34_INTERNAL_120ac57c_4_k_cu_ed92b1b64cuda3std6ranges3__45__cpo4dataE)
_ZN34_INTERNAL_120ac57c_4_k_cu_ed92b1b64cuda3std6ranges3__45__cpo4dataE:
	.zero		1
	.type		_ZN34_INTERNAL_120ac57c_4_k_cu_ed92b1b66thrust24THRUST_300001_SM_1000_NS12placeholders2_1E,@object
	.size		_ZN34_INTERNAL_120ac57c_4_k_cu_ed92b1b66thrust24THRUST_300001_SM_1000_NS12placeholders2_1E,(_ZN34_INTERNAL_120ac57c_4_k_cu_ed92b1b64cuda3std3__45__cpo5beginE - _ZN34_INTERNAL_120ac57c_4_k_cu_ed92b1b66thrust24THRUST_300001_SM_1000_NS12placeholders2_1E)
_ZN34_INTERNAL_120ac57c_4_k_cu_ed92b1b66thrust24THRUST_300001_SM_1000_NS12placeholders2_1E:
	.zero		1
	.type		_ZN34_INTERNAL_120ac57c_4_k_cu_ed92b1b64cuda3std3__45__cpo5beginE,@object
	.size		_ZN34_INTERNAL_120ac57c_4_k_cu_ed92b1b64cuda3std3__45__cpo5beginE,(_ZN34_INTERNAL_120ac57c_4_k_cu_ed92b1b64cuda3std6ranges3__45__cpo5beginE - _ZN34_INTERNAL_120ac57c_4_k_cu_ed92b1b64cuda3std3__45__cpo5beginE)
_ZN34_INTERNAL_120ac57c_4_k_cu_ed92b1b64cuda3std3__45__cpo5beginE:
	.zero		1
	.type		_ZN34_INTERNAL_120ac57c_4_k_cu_ed92b1b64cuda3std6ranges3__45__cpo5beginE,@object
	.size		_ZN34_INTERNAL_120ac57c_4_k_cu_ed92b1b64cuda3std6ranges3__45__cpo5beginE,(_ZN34_INTERNAL_120ac57c_4_k_cu_ed92b1b66thrust24THRUST_300001_SM_1000_NS12placeholders2_5E - _ZN34_INTERNAL_120ac57c_4_k_cu_ed92b1b64cuda3std6ranges3__45__cpo5beginE)
_ZN34_INTERNAL_120ac57c_4_k_cu_ed92b1b64cuda3std6ranges3__45__cpo5beginE:
	.zero		1
	.type		_ZN34_INTERNAL_120ac57c_4_k_cu_ed92b1b66thrust24THRUST_300001_SM_1000_NS12placeholders2_5E,@object
	.size		_ZN34_INTERNAL_120ac57c_4_k_cu_ed92b1b66thrust24THRUST_300001_SM_1000_NS12placeholders2_5E,(_ZN34_INTERNAL_120ac57c_4_k_cu_ed92b1b64cuda3std3__45__cpo6rbeginE - _ZN34_INTERNAL_120ac57c_4_k_cu_ed92b1b66thrust24THRUST_300001_SM_1000_NS12placeholders2_5E)
_ZN34_INTERNAL_120ac57c_4_k_cu_ed92b1b66thrust24THRUST_300001_SM_1000_NS12placeholders2_5E:
	.zero		1
	.type		_ZN34_INTERNAL_120ac57c_4_k_cu_ed92b1b64cuda3std3__45__cpo6rbeginE,@object
	.size		_ZN34_INTERNAL_120ac57c_4_k_cu_ed92b1b64cuda3std3__45__cpo6rbeginE,(_ZN34_INTERNAL_120ac57c_4_k_cu_ed92b1b64cuda3std6ranges3__45__cpo7advanceE - _ZN34_INTERNAL_120ac57c_4_k_cu_ed92b1b64cuda3std3__45__cpo6rbeginE)
_ZN34_INTERNAL_120ac57c_4_k_cu_ed92b1b64cuda3std3__45__cpo6rbeginE:
	.zero		1
	.type		_ZN34_INTERNAL_120ac57c_4_k_cu_ed92b1b64cuda3std6ranges3__45__cpo7advanceE,@object
	.size		_ZN34_INTERNAL_120ac57c_4_k_cu_ed92b1b64cuda3std6ranges3__45__cpo7advanceE,(_ZN34_INTERNAL_120ac57c_4_k_cu_ed92b1b64cuda3std3__47nulloptE - _ZN34_INTERNAL_120ac57c_4_k_cu_ed92b1b64cuda3std6ranges3__45__cpo7advanceE)
_ZN34_INTERNAL_120ac57c_4_k_cu_ed92b1b64cuda3std6ranges3__45__cpo7advanceE:
	.zero		1
	.type		_ZN34_INTERNAL_120ac57c_4_k_cu_ed92b1b64cuda3std3__47nulloptE,@object
	.size		_ZN34_INTERNAL_120ac57c_4_k_cu_ed92b1b64cuda3std3__47nulloptE,(_ZN34_INTERNAL_120ac57c_4_k_cu_ed92b1b64cuda3std6ranges3__45__cpo8distanceE - _ZN34_INTERNAL_120ac57c_4_k_cu_ed92b1b64cuda3std3__47nulloptE)
_ZN34_INTERNAL_120ac57c_4_k_cu_ed92b1b64cuda3std3__47nulloptE:
	.zero		1
	.type		_ZN34_INTERNAL_120ac57c_4_k_cu_ed92b1b64cuda3std6ranges3__45__cpo8distanceE,@object
	.size		_ZN34_INTERNAL_120ac57c_4_k_cu_ed92b1b64cuda3std6ranges3__45__cpo8distanceE,(_ZN34_INTERNAL_120ac57c_4_k_cu_ed92b1b66thrust24THRUST_300001_SM_1000_NS12placeholders3_10E - _ZN34_INTERNAL_120ac57c_4_k_cu_ed92b1b64cuda3std6ranges3__45__cpo8distanceE)
_ZN34_INTERNAL_120ac57c_4_k_cu_ed92b1b64cuda3std6ranges3__45__cpo8distanceE:
	.zero		1
	.type		_ZN34_INTERNAL_120ac57c_4_k_cu_ed92b1b66thrust24THRUST_300001_SM_1000_NS12placeholders3_10E,@object
	.size		_ZN34_INTERNAL_120ac57c_4_k_cu_ed92b1b66thrust24THRUST_300001_SM_1000_NS12placeholders3_10E,(_ZN34_INTERNAL_120ac57c_4_k_cu_ed92b1b64cuda3std3__419piecewise_constructE - _ZN34_INTERNAL_120ac57c_4_k_cu_ed92b1b66thrust24THRUST_300001_SM_1000_NS12placeholders3_10E)
_ZN34_INTERNAL_120ac57c_4_k_cu_ed92b1b66thrust24THRUST_300001_SM_1000_NS12placeholders3_10E:
	.zero		1
	.type		_ZN34_INTERNAL_120ac57c_4_k_cu_ed92b1b64cuda3std3__419piecewise_constructE,@object
	.size		_ZN34_INTERNAL_120ac57c_4_k_cu_ed92b1b64cuda3std3__419piecewise_constructE,(_ZN34_INTERNAL_120ac57c_4_k_cu_ed92b1b64cuda3std6ranges3__45__cpo5cdataE - _ZN34_INTERNAL_120ac57c_4_k_cu_ed92b1b64cuda3std3__419piecewise_constructE)
_ZN34_INTERNAL_120ac57c_4_k_cu_ed92b1b64cuda3std3__419piecewise_constructE:
	.zero		1
	.type		_ZN34_INTERNAL_120ac57c_4_k_cu_ed92b1b64cuda3std6ranges3__45__cpo5cdataE,@object
	.size		_ZN34_INTERNAL_120ac57c_4_k_cu_ed92b1b64cuda3std6ranges3__45__cpo5cdataE,(_ZN34_INTERNAL_120ac57c_4_k_cu_ed92b1b66thrust24THRUST_300001_SM_1000_NS12placeholders2_2E - _ZN34_INTERNAL_120ac57c_4_k_cu_ed92b1b64cuda3std6ranges3__45__cpo5cdataE)
_ZN34_INTERNAL_120ac57c_4_k_cu_ed92b1b64cuda3std6ranges3__45__cpo5cdataE:
	.zero		1
	.type		_ZN34_INTERNAL_120ac57c_4_k_cu_ed92b1b66thrust24THRUST_300001_SM_1000_NS12placeholders2_2E,@object
	.size		_ZN34_INTERNAL_120ac57c_4_k_cu_ed92b1b66thrust24THRUST_300001_SM_1000_NS12placeholders2_2E,(_ZN34_INTERNAL_120ac57c_4_k_cu_ed92b1b64cuda3std3__45__cpo3endE - _ZN34_INTERNAL_120ac57c_4_k_cu_ed92b1b66thrust24THRUST_300001_SM_1000_NS12placeholders2_2E)
_ZN34_INTERNAL_120ac57c_4_k_cu_ed92b1b66thrust24THRUST_300001_SM_1000_NS12placeholders2_2E:
	.zero		1
	.type		_ZN34_INTERNAL_120ac57c_4_k_cu_ed92b1b64cuda3std3__45__cpo3endE,@object
	.size		_ZN34_INTERNAL_120ac57c_4_k_cu_ed92b1b64cuda3std3__45__cpo3endE,(_ZN34_INTERNAL_120ac57c_4_k_cu_ed92b1b64cuda3std6ranges3__45__cpo3endE - _ZN34_INTERNAL_120ac57c_4_k_cu_ed92b1b64cuda3std3__45__cpo3endE)
_ZN34_INTERNAL_120ac57c_4_k_cu_ed92b1b64cuda3std3__45__cpo3endE:
	.zero		1
	.type		_ZN34_INTERNAL_120ac57c_4_k_cu_ed92b1b64cuda3std6ranges3__45__cpo3endE,@object
	.size		_ZN34_INTERNAL_120ac57c_4_k_cu_ed92b1b64cuda3std6ranges3__45__cpo3endE,(_ZN34_INTERNAL_120ac57c_4_k_cu_ed92b1b66thrust24THRUST_300001_SM_1000_NS12placeholders2_6E - _ZN34_INTERNAL_120ac57c_4_k_cu_ed92b1b64cuda3std6ranges3__45__cpo3endE)
_ZN34_INTERNAL_120ac57c_4_k_cu_ed92b1b64cuda3std6ranges3__45__cpo3endE:
	.zero		1
	.type		_ZN34_INTERNAL_120ac57c_4_k_cu_ed92b1b66thrust24THRUST_300001_SM_1000_NS12placeholders2_6E,@object
	.size		_ZN34_INTERNAL_120ac57c_4_k_cu_ed92b1b66thrust24THRUST_300001_SM_1000_NS12placeholders2_6E,(_ZN34_INTERNAL_120ac57c_4_k_cu_ed92b1b64cuda3std3__45__cpo4rendE - _ZN34_INTERNAL_120ac57c_4_k_cu_ed92b1b66thrust24THRUST_300001_SM_1000_NS12placeholders2_6E)
_ZN34_INTERNAL_120ac57c_4_k_cu_ed92b1b66thrust24THRUST_300001_SM_1000_NS12placeholders2_6E:
	.zero		1
	.type		_ZN34_INTERNAL_120ac57c_4_k_cu_ed92b1b64cuda3std3__45__cpo4rendE,@object
	.size		_ZN34_INTERNAL_120ac57c_4_k_cu_ed92b1b64cuda3std3__45__cpo4rendE,(_ZN34_INTERNAL_120ac57c_4_k_cu_ed92b1b64cuda3std6ranges3__45__cpo9iter_swapE - _ZN34_INTERNAL_120ac57c_4_k_cu_ed92b1b64cuda3std3__45__cpo4rendE)
_ZN34_INTERNAL_120ac57c_4_k_cu_ed92b1b64cuda3std3__45__cpo4rendE:
	.zero		1
	.type		_ZN34_INTERNAL_120ac57c_4_k_cu_ed92b1b64cuda3std6ranges3__45__cpo9iter_swapE,@object
	.size		_ZN34_INTERNAL_120ac57c_4_k_cu_ed92b1b64cuda3std6ranges3__45__cpo9iter_swapE,(_ZN34_INTERNAL_120ac57c_4_k_cu_ed92b1b64cuda3std3__48unexpectE - _ZN34_INTERNAL_120ac57c_4_k_cu_ed92b1b64cuda3std6ranges3__45__cpo9iter_swapE)
_ZN34_INTERNAL_120ac57c_4_k_cu_ed92b1b64cuda3std6ranges3__45__cpo9iter_swapE:
	.zero		1
	.type		_ZN34_INTERNAL_120ac57c_4_k_cu_ed92b1b64cuda3std3__48unexpectE,@object
	.size		_ZN34_INTERNAL_120ac57c_4_k_cu_ed92b1b64cuda3std3__48unexpectE,(_ZN34_INTERNAL_120ac57c_4_k_cu_ed92b1b66thrust24THRUST_300001_SM_1000_NS8cuda_cub3parE - _ZN34_INTERNAL_120ac57c_4_k_cu_ed92b1b64cuda3std3__48unexpectE)
_ZN34_INTERNAL_120ac57c_4_k_cu_ed92b1b64cuda3std3__48unexpectE:
	.zero		1
	.type		_ZN34_INTERNAL_120ac57c_4_k_cu_ed92b1b66thrust24THRUST_300001_SM_1000_NS8cuda_cub3parE,@object
	.size		_ZN34_INTERNAL_120ac57c_4_k_cu_ed92b1b66thrust24THRUST_300001_SM_1000_NS8cuda_cub3parE,(_ZN34_INTERNAL_120ac57c_4_k_cu_ed92b1b66thrust24THRUST_300001_SM_1000_NS12placeholders2_4E - _ZN34_INTERNAL_120ac57c_4_k_cu_ed92b1b66thrust24THRUST_300001_SM_1000_NS8cuda_cub3parE)
_ZN34_INTERNAL_120ac57c_4_k_cu_ed92b1b66thrust24THRUST_300001_SM_1000_NS8cuda_cub3parE:
	.zero		1
	.type		_ZN34_INTERNAL_120ac57c_4_k_cu_ed92b1b66thrust24THRUST_300001_SM_1000_NS12placeholders2_4E,@object
	.size		_ZN34_INTERNAL_120ac57c_4_k_cu_ed92b1b66thrust24THRUST_300001_SM_1000_NS12placeholders2_4E,(_ZN34_INTERNAL_120ac57c_4_k_cu_ed92b1b64cuda3std3__45__cpo4cendE - _ZN34_INTERNAL_120ac57c_4_k_cu_ed92b1b66thrust24THRUST_300001_SM_1000_NS12placeholders2_4E)
_ZN34_INTERNAL_120ac57c_4_k_cu_ed92b1b66thrust24THRUST_300001_SM_1000_NS12placeholders2_4E:
	.zero		1
	.type		_ZN34_INTERNAL_120ac57c_4_k_cu_ed92b1b64cuda3std3__45__cpo4cendE,@object
	.size		_ZN34_INTERNAL_120ac57c_4_k_cu_ed92b1b64cuda3std3__45__cpo4cendE,(_ZN34_INTERNAL_120ac57c_4_k_cu_ed92b1b64cuda3std6ranges3__45__cpo4cendE - _ZN34_INTERNAL_120ac57c_4_k_cu_ed92b1b64cuda3std3__45__cpo4cendE)
_ZN34_INTERNAL_120ac57c_4_k_cu_ed92b1b64cuda3std3__45__cpo4cendE:
	.zero		1
	.type		_ZN34_INTERNAL_120ac57c_4_k_cu_ed92b1b64cuda3std6ranges3__45__cpo4cendE,@object
	.size		_ZN34_INTERNAL_120ac57c_4_k_cu_ed92b1b64cuda3std6ranges3__45__cpo4cendE,(_ZN34_INTERNAL_120ac57c_4_k_cu_ed92b1b64cuda3std3__420unreachable_sentinelE - _ZN34_INTERNAL_120ac57c_4_k_cu_ed92b1b64cuda3std6ranges3__45__cpo4cendE)
_ZN34_INTERNAL_120ac57c_4_k_cu_ed92b1b64cuda3std6ranges3__45__cpo4cendE:
	.zero		1
	.type		_ZN34_INTERNAL_120ac57c_4_k_cu_ed92b1b64cuda3std3__420unreachable_sentinelE,@object
	.size		_ZN34_INTERNAL_120ac57c_4_k_cu_ed92b1b64cuda3std3__420unreachable_sentinelE,(_ZN34_INTERNAL_120ac57c_4_k_cu_ed92b1b64cuda3std6ranges3__45__cpo5ssizeE - _ZN34_INTERNAL_120ac57c_4_k_cu_ed92b1b64cuda3std3__420unreachable_sentinelE)
_ZN34_INTERNAL_120ac57c_4_k_cu_ed92b1b64cuda3std3__420unreachable_sentinelE:
	.zero		1
	.type		_ZN34_INTERNAL_120ac57c_4_k_cu_ed92b1b64cuda3std6ranges3__45__cpo5ssizeE,@object
	.size		_ZN34_INTERNAL_120ac57c_4_k_cu_ed92b1b64cuda3std6ranges3__45__cpo5ssizeE,(_ZN34_INTERNAL_120ac57c_4_k_cu_ed92b1b66thrust24THRUST_300001_SM_1000_NS12placeholders2_8E - _ZN34_INTERNAL_120ac57c_4_k_cu_ed92b1b64cuda3std6ranges3__45__cpo5ssizeE)
_ZN34_INTERNAL_120ac57c_4_k_cu_ed92b1b64cuda3std6ranges3__45__cpo5ssizeE:
	.zero		1
	.type		_ZN34_INTERNAL_120ac57c_4_k_cu_ed92b1b66thrust24THRUST_300001_SM_1000_NS12placeholders2_8E,@object
	.size		_ZN34_INTERNAL_120ac57c_4_k_cu_ed92b1b66thrust24THRUST_300001_SM_1000_NS12placeholders2_8E,(_ZN34_INTERNAL_120ac57c_4_k_cu_ed92b1b64cuda3std3__45__cpo5crendE - _ZN34_INTERNAL_120ac57c_4_k_cu_ed92b1b66thrust24THRUST_300001_SM_1000_NS12placeholders2_8E)
_ZN34_INTERNAL_120ac57c_4_k_cu_ed92b1b66thrust24THRUST_300001_SM_1000_NS12placeholders2_8E:
	.zero		1
	.type		_ZN34_INTERNAL_120ac57c_4_k_cu_ed92b1b64cuda3std3__45__cpo5crendE,@object
	.size		_ZN34_INTERNAL_120ac57c_4_k_cu_ed92b1b64cuda3std3__45__cpo5crendE,(_ZN34_INTERNAL_120ac57c_4_k_cu_ed92b1b64cuda3std6ranges3__45__cpo4prevE - _ZN34_INTERNAL_120ac57c_4_k_cu_ed92b1b64cuda3std3__45__cpo5crendE)
_ZN34_INTERNAL_120ac57c_4_k_cu_ed92b1b64cuda3std3__45__cpo5crendE:
	.zero		1
	.type		_ZN34_INTERNAL_120ac57c_4_k_cu_ed92b1b64cuda3std6ranges3__45__cpo4prevE,@object
	.size		_ZN34_INTERNAL_120ac57c_4_k_cu_ed92b1b64cuda3std6ranges3__45__cpo4prevE,(_ZN34_INTERNAL_120ac57c_4_k_cu_ed92b1b64cuda3std6ranges3__45__cpo9iter_moveE - _ZN34_INTERNAL_120ac57c_4_k_cu_ed92b1b64cuda3std6ranges3__45__cpo4prevE)
_ZN34_INTERNAL_120ac57c_4_k_cu_ed92b1b64cuda3std6ranges3__45__cpo4prevE:
	.zero		1
	.type		_ZN34_INTERNAL_120ac57c_4_k_cu_ed92b1b64cuda3std6ranges3__45__cpo9iter_moveE,@object
	.size		_ZN34_INTERNAL_120ac57c_4_k_cu_ed92b1b64cuda3std6ranges3__45__cpo9iter_moveE,(_ZN34_INTERNAL_120ac57c_4_k_cu_ed92b1b66thrust24THRUST_300001_SM_1000_NS6system6detail10sequential3seqE - _ZN34_INTERNAL_120ac57c_4_k_cu_ed92b1b64cuda3std6ranges3__45__cpo9iter_moveE)
_ZN34_INTERNAL_120ac57c_4_k_cu_ed92b1b64cuda3std6ranges3__45__cpo9iter_moveE:
	.zero		1
	.type		_ZN34_INTERNAL_120ac57c_4_k_cu_ed92b1b66thrust24THRUST_300001_SM_1000_NS6system6detail10sequential3seqE,@object
	.size		_ZN34_INTERNAL_120ac57c_4_k_cu_ed92b1b66thrust24THRUST_300001_SM_1000_NS6system6detail10sequential3seqE,(.L_31 - _ZN34_INTERNAL_120ac57c_4_k_cu_ed92b1b66thrust24THRUST_300001_SM_1000_NS6system6detail10sequential3seqE)
_ZN34_INTERNAL_120ac57c_4_k_cu_ed92b1b66thrust24THRUST_300001_SM_1000_NS6system6detail10sequential3seqE:
	.zero		1
.L_31:


//--------------------- .nv.constant0._ZN3cub18CUB_300001_SM_10006detail11EmptyKernelIvEEvv --------------------------
	.section	.nv.constant0._ZN3cub18CUB_300001_SM_10006detail11EmptyKernelIvEEvv,"a",@progbits
	.sectionflags	@""
	.align	4
.nv.constant0._ZN3cub18CUB_300001_SM_10006detail11EmptyKernelIvEEvv:
	.zero		896


//--------------------- .nv.constant0._Z17cuda_stringsearchllPcS_PiiPl --------------------------
	.section	.nv.constant0._Z17cuda_stringsearchllPcS_PiiPl,"a",@progbits
	.sectionflags	@""
	.align	4
.nv.constant0._Z17cuda_stringsearchllPcS_PiiPl:
	.zero		952


//--------------------- SYMBOLS --------------------------

	.type		.nv.reservedSmem.offset0,@object
	.size		.nv.reservedSmem.offset0,0x4
